	.headerflags	@"EF_CUDA_TEXMODE_UNIFIED EF_CUDA_64BIT_ADDRESS EF_CUDA_ACCELERATORS EF_CUDA_SM90 EF_CUDA_VIRTUAL_SM(EF_CUDA_SM90)"
	.elftype	@"ET_EXEC"


//--------------------- .nv.info                  --------------------------
	.section	.nv.info,"",@"SHT_CUDA_INFO"
	.align	4


	//----- nvinfo : EIATTR_REGCOUNT
	.align		4
        /*0000*/ 	.byte	0x04, 0x2f
        /*0002*/ 	.short	(.L_3 - .L_2)
	.align		4
.L_2:
        /*0004*/ 	.word	index@(triton_poi_fused__native_batch_norm_legit_no_training_relu_21)
        /*0008*/ 	.word	0x0000001c


	//----- nvinfo : EIATTR_MIN_STACK_SIZE
	.align		4
.L_3:
        /*000c*/ 	.byte	0x04, 0x12
        /*000e*/ 	.short	(.L_5 - .L_4)
	.align		4
.L_4:
        /*0010*/ 	.word	index@(triton_poi_fused__native_batch_norm_legit_no_training_relu_21)
        /*0014*/ 	.word	0x00000000


	//----- nvinfo : EIATTR_FRAME_SIZE
	.align		4
.L_5:
        /*0018*/ 	.byte	0x04, 0x11
        /*001a*/ 	.short	(.L_7 - .L_6)
	.align		4
.L_6:
        /*001c*/ 	.word	index@(triton_poi_fused__native_batch_norm_legit_no_training_relu_21)
        /*0020*/ 	.word	0x00000000


	//----- nvinfo : EIATTR_MIN_STACK_SIZE
	.align		4
.L_7:
        /*0024*/ 	.byte	0x04, 0x12
        /*0026*/ 	.short	(.L_9 - .L_8)
	.align		4
.L_8:
        /*0028*/ 	.word	index@(triton_poi_fused__native_batch_norm_legit_no_training_relu_21)
        /*002c*/ 	.word	0x00000000
.L_9:


//--------------------- .nv.info.triton_poi_fused__native_batch_norm_legit_no_training_relu_21 --------------------------
	.section	.nv.info.triton_poi_fused__native_batch_norm_legit_no_training_relu_21,"",@"SHT_CUDA_INFO"
	.sectionflags	@""
	.align	4


	//----- nvinfo : EIATTR_CUDA_API_VERSION
	.align		4
        /*0000*/ 	.byte	0x04, 0x37
        /*0002*/ 	.short	(.L_11 - .L_10)
.L_10:
        /*0004*/ 	.word	0x0000007c


	//----- nvinfo : EIATTR_KPARAM_INFO
	.align		4
.L_11:
        /*0008*/ 	.byte	0x04, 0x17
        /*000a*/ 	.short	(.L_13 - .L_12)
.L_12:
        /*000c*/ 	.word	0x00000000
        /*0010*/ 	.short	0x0006
        /*0012*/ 	.short	0x0030
        /*0014*/ 	.byte	0x00, 0xf0, 0x11, 0x00


	//----- nvinfo : EIATTR_KPARAM_INFO
	.align		4
.L_13:
        /*0018*/ 	.byte	0x04, 0x17
        /*001a*/ 	.short	(.L_15 - .L_14)
.L_14:
        /*001c*/ 	.word	0x00000000
        /*0020*/ 	.short	0x0005
        /*0022*/ 	.short	0x0028
        /*0024*/ 	.byte	0x00, 0xf4, 0x21, 0x00


	//----- nvinfo : EIATTR_KPARAM_INFO
	.align		4
.L_15:
        /*0028*/ 	.byte	0x04, 0x17
        /*002a*/ 	.short	(.L_17 - .L_16)
.L_16:
        /*002c*/ 	.word	0x00000000
        /*0030*/ 	.short	0x0004
        /*0032*/ 	.short	0x0020
        /*0034*/ 	.byte	0x00, 0xf4, 0x21, 0x00


	//----- nvinfo : EIATTR_KPARAM_INFO
	.align		4
.L_17:
        /*0038*/ 	.byte	0x04, 0x17
        /*003a*/ 	.short	(.L_19 - .L_18)
.L_18:
        /*003c*/ 	.word	0x00000000
        /*0040*/ 	.short	0x0003
        /*0042*/ 	.short	0x0018
        /*0044*/ 	.byte	0x00, 0xf4, 0x21, 0x00


	//----- nvinfo : EIATTR_KPARAM_INFO
	.align		4
.L_19:
        /*0048*/ 	.byte	0x04, 0x17
        /*004a*/ 	.short	(.L_21 - .L_20)
.L_20:
        /*004c*/ 	.word	0x00000000
        /*0050*/ 	.short	0x0002
        /*0052*/ 	.short	0x0010
        /*0054*/ 	.byte	0x00, 0xf4, 0x21, 0x00


	//----- nvinfo : EIATTR_KPARAM_INFO
	.align		4
.L_21:
        /*0058*/ 	.byte	0x04, 0x17
        /*005a*/ 	.short	(.L_23 - .L_22)
.L_22:
        /*005c*/ 	.word	0x00000000
        /*0060*/ 	.short	0x0001
        /*0062*/ 	.short	0x0008
        /*0064*/ 	.byte	0x00, 0xf4, 0x21, 0x00


	//----- nvinfo : EIATTR_KPARAM_INFO
	.align		4
.L_23:
        /*0068*/ 	.byte	0x04, 0x17
        /*006a*/ 	.short	(.L_25 - .L_24)
.L_24:
        /*006c*/ 	.word	0x00000000
        /*0070*/ 	.short	0x0000
        /*0072*/ 	.short	0x0000
        /*0074*/ 	.byte	0x00, 0xf4, 0x21, 0x00


	//----- nvinfo : EIATTR_SPARSE_MMA_MASK
	.align		4
.L_25:
        /*0078*/ 	.byte	0x03, 0x50
        /*007a*/ 	.short	0x0000


	//----- nvinfo : EIATTR_MAXREG_COUNT
	.align		4
        /*007c*/ 	.byte	0x03, 0x1b
        /*007e*/ 	.short	0x00ff


	//----- nvinfo : EIATTR_EXIT_INSTR_OFFSETS
	.align		4
        /*0080*/ 	.byte	0x04, 0x1c
        /*0082*/ 	.short	(.L_27 - .L_26)


	//   ....[0]....
.L_26:
        /*0084*/ 	.word	0x00000540


	//   ....[1]....
        /*0088*/ 	.word	0x00000560


	//----- nvinfo : EIATTR_REQNTID
	.align		4
.L_27:
        /*008c*/ 	.byte	0x04, 0x10
        /*008e*/ 	.short	(.L_29 - .L_28)
.L_28:
        /*0090*/ 	.word	0x00000080
        /*0094*/ 	.word	0x00000001
        /*0098*/ 	.word	0x00000001


	//----- nvinfo : EIATTR_CBANK_PARAM_SIZE
	.align		4
.L_29:
        /*009c*/ 	.byte	0x03, 0x19
        /*009e*/ 	.short	0x0034


	//----- nvinfo : EIATTR_PARAM_CBANK
	.align		4
        /*00a0*/ 	.byte	0x04, 0x0a
        /*00a2*/ 	.short	(.L_31 - .L_30)
	.align		4
.L_30:
        /*00a4*/ 	.word	index@(.nv.constant0.triton_poi_fused__native_batch_norm_legit_no_training_relu_21)
        /*00a8*/ 	.short	0x0210
        /*00aa*/ 	.short	0x0034


	//----- nvinfo : EIATTR_SW_WAR
	.align		4
.L_31:
        /*00ac*/ 	.byte	0x04, 0x36
        /*00ae*/ 	.short	(.L_33 - .L_32)
.L_32:
        /*00b0*/ 	.word	0x00000008
.L_33:


//--------------------- .nv.callgraph             --------------------------
	.section	.nv.callgraph,"",@"SHT_CUDA_CALLGRAPH"
	.align	4
	.sectionentsize	8
	.align		4
        /*0000*/ 	.word	0x00000000
	.align		4
        /*0004*/ 	.word	0xffffffff
	.align		4
        /*0008*/ 	.word	0x00000000
	.align		4
        /*000c*/ 	.word	0xfffffffe
	.align		4
        /*0010*/ 	.word	0x00000000
	.align		4
        /*0014*/ 	.word	0xfffffffd
	.align		4
        /*0018*/ 	.word	0x00000000
	.align		4
        /*001c*/ 	.word	0xfffffffc


//--------------------- .nv.constant4             --------------------------
	.section	.nv.constant4,"a",@progbits
	.align	8
	.align		8
.nv.constant4:
        /*0000*/ 	.dword	_$_str
	.align		8
        /*0008*/ 	.dword	_$_str_$_2


//--------------------- .text.triton_poi_fused__native_batch_norm_legit_no_training_relu_21 --------------------------
	.section	.text.triton_poi_fused__native_batch_norm_legit_no_training_relu_21,"ax",@progbits
	.align	128
        .global         triton_poi_fused__native_batch_norm_legit_no_training_relu_21
        .type           triton_poi_fused__native_batch_norm_legit_no_training_relu_21,@function
        .size           triton_poi_fused__native_batch_norm_legit_no_training_relu_21,(.L_x_1 - triton_poi_fused__native_batch_norm_legit_no_training_relu_21)
        .other          triton_poi_fused__native_batch_norm_legit_no_training_relu_21,@"STO_CUDA_ENTRY STV_DEFAULT"
triton_poi_fused__native_batch_norm_legit_no_training_relu_21:
.text.triton_poi_fused__native_batch_norm_legit_no_training_relu_21:
[----:B------:R-:W0:Y:S01]  /*0000*/  LDC R1, c[0x0][0x28] ;  /* 0x00000a00ff017b82 */ /* 0x000e220000000800 */
[----:B------:R-:W1:Y:S01]  /*0010*/  S2R R0, SR_TID.X ;  /* 0x0000000000007919 */ /* 0x000e620000002100 */
[----:B------:R-:W-:Y:S02]  /*0020*/  CS2R R12, SRZ ;  /* 0x00000000000c7805 */ /* 0x000fe4000001ff00 */
[----:B------:R-:W-:Y:S01]  /*0030*/  CS2R R14, SRZ ;  /* 0x00000000000e7805 */ /* 0x000fe2000001ff00 */
[----:B------:R-:W-:Y:S01]  /*0040*/  ULDC.64 UR4, c[0x0][0x208] ;  /* 0x0000820000047ab9 */ /* 0x000fe20000000a00 */
[----:B------:R-:W2:Y:S02]  /*0050*/  S2R R3, SR_CTAID.X ;  /* 0x0000000000037919 */ /* 0x000ea40000002500 */
[----:B------:R-:W3:Y:S08]  /*0060*/  LDC.64 R22, c[0x0][0x218] ;  /* 0x00008600ff167b82 */ /* 0x000ef00000000a00 */
[----:B------:R-:W4:Y:S08]  /*0070*/  LDC.64 R24, c[0x0][0x210] ;  /* 0x00008400ff187b82 */ /* 0x000f300000000a00 */
[----:B------:R-:W5:Y:S08]  /*0080*/  LDC.64 R8, c[0x0][0x228] ;  /* 0x00008a00ff087b82 */ /* 0x000f700000000a00 */
[----:B------:R-:W3:Y:S01]  /*0090*/  LDC.64 R10, c[0x0][0x230] ;  /* 0x00008c00ff0a7b82 */ /* 0x000ee20000000a00 */
[----:B-1----:R-:W-:-:S04]  /*00a0*/  SHF.L.U32 R0, R0, 0x1, RZ ;  /* 0x0000000100007819 */ /* 0x002fc800000006ff */
[----:B------:R-:W-:-:S04]  /*00b0*/  LOP3.LUT R0, R0, 0xfe, RZ, 0xc0, !PT ;  /* 0x000000fe00007812 */ /* 0x000fc800078ec0ff */
[----:B--2---:R-:W-:Y:S02]  /*00c0*/  LEA R0, R3, R0, 0x8 ;  /* 0x0000000003007211 */ /* 0x004fe400078e40ff */
[----:B------:R-:W1:Y:S02]  /*00d0*/  LDC.64 R2, c[0x0][0x220] ;  /* 0x00008800ff027b82 */ /* 0x000e640000000a00 */
[----:B------:R-:W-:Y:S01]  /*00e0*/  IADD3 R4, R0, 0x1, RZ ;  /* 0x0000000100047810 */ /* 0x000fe20007ffe0ff */
[C---:B------:R-:W-:Y:S01]  /*00f0*/  IMAD.HI R5, R0.reuse, 0x5397829d, RZ ;  /* 0x5397829d00057827 */ /* 0x040fe200078e02ff */
[----:B------:R-:W-:-:S03]  /*0100*/  ISETP.GE.AND P0, PT, R0, 0xc400, PT ;  /* 0x0000c4000000780c */ /* 0x000fc60003f06270 */
[----:B------:R-:W-:Y:S01]  /*0110*/  IMAD.HI R4, R4, 0x5397829d, RZ ;  /* 0x5397829d04047827 */ /* 0x000fe200078e02ff */
[----:B------:R-:W-:-:S04]  /*0120*/  SHF.R.U32.HI R6, RZ, 0x1f, R5 ;  /* 0x0000001fff067819 */ /* 0x000fc80000011605 */
[----:B------:R-:W-:Y:S02]  /*0130*/  LEA.HI.SX32 R6, R5, R6, 0x1c ;  /* 0x0000000605067211 */ /* 0x000fe400078fe2ff */
[----:B------:R-:W-:Y:S02]  /*0140*/  SHF.R.U32.HI R5, RZ, 0x1f, R4 ;  /* 0x0000001fff057819 */ /* 0x000fe40000011604 */
[----:B------:R-:W-:Y:S02]  /*0150*/  SHF.R.S32.HI R7, RZ, 0x1f, R6 ;  /* 0x0000001fff077819 */ /* 0x000fe40000011406 */
[----:B------:R-:W-:Y:S02]  /*0160*/  LEA.HI.SX32 R17, R4, R5, 0x1c ;  /* 0x0000000504117211 */ /* 0x000fe400078fe2ff */
[----:B------:R-:W-:Y:S02]  /*0170*/  LEA.HI R7, R7, R6, RZ, 0x8 ;  /* 0x0000000607077211 */ /* 0x000fe400078f40ff */
[----:B------:R-:W-:-:S02]  /*0180*/  SHF.R.S32.HI R4, RZ, 0x1f, R17 ;  /* 0x0000001fff047819 */ /* 0x000fc40000011411 */
[----:B------:R-:W-:Y:S02]  /*0190*/  LOP3.LUT R7, R7, 0xffffff00, RZ, 0xc0, !PT ;  /* 0xffffff0007077812 */ /* 0x000fe400078ec0ff */
[----:B------:R-:W-:-:S03]  /*01a0*/  LEA.HI R4, R4, R17, RZ, 0x8 ;  /* 0x0000001104047211 */ /* 0x000fc600078f40ff */
[----:B------:R-:W-:Y:S01]  /*01b0*/  IMAD.IADD R7, R6, 0x1, -R7 ;  /* 0x0000000106077824 */ /* 0x000fe200078e0a07 */
[----:B------:R-:W-:-:S03]  /*01c0*/  LOP3.LUT R6, R4, 0xffffff00, RZ, 0xc0, !PT ;  /* 0xffffff0004067812 */ /* 0x000fc600078ec0ff */
[----:B-1----:R-:W-:Y:S01]  /*01d0*/  IMAD.WIDE R4, R7, 0x4, R2 ;  /* 0x0000000407047825 */ /* 0x002fe200078e0202 */
[----:B------:R-:W-:-:S04]  /*01e0*/  IADD3 R17, R17, -R6, RZ ;  /* 0x8000000611117210 */ /* 0x000fc80007ffe0ff */
[----:B------:R-:W2:Y:S01]  /*01f0*/  @!P0 LDG.E.EL R12, desc[UR4][R4.64] ;  /* 0x00000004040c8981 */ /* 0x000ea2000c2e1900 */
[----:B------:R-:W-:-:S05]  /*0200*/  IMAD.WIDE R20, R17, 0x4, R2 ;  /* 0x0000000411147825 */ /* 0x000fca00078e0202 */
[----:B------:R4:W2:Y:S01]  /*0210*/  @!P0 LDG.E.EL R15, desc[UR4][R20.64] ;  /* 0x00000004140f8981 */ /* 0x0008a2000c2e1900 */
[----:B------:R-:W-:Y:S01]  /*0220*/  CS2R R2, SRZ ;  /* 0x0000000000027805 */ /* 0x000fe2000001ff00 */
[----:B---3--:R-:W-:-:S04]  /*0230*/  IMAD.WIDE R18, R7, 0x4, R22 ;  /* 0x0000000407127825 */ /* 0x008fc800078e0216 */
[----:B------:R-:W-:Y:S01]  /*0240*/  IMAD.WIDE R22, R17, 0x4, R22 ;  /* 0x0000000411167825 */ /* 0x000fe200078e0216 */
[----:B------:R-:W3:Y:S03]  /*0250*/  @!P0 LDG.E.EL R13, desc[UR4][R18.64] ;  /* 0x00000004120d8981 */ /* 0x000ee6000c2e1900 */
[----:B----4-:R-:W-:Y:S01]  /*0260*/  IMAD.WIDE R20, R0, 0x4, R24 ;  /* 0x0000000400147825 */ /* 0x010fe200078e0218 */
[----:B------:R-:W4:Y:S03]  /*0270*/  @!P0 LDG.E.EL R14, desc[UR4][R22.64] ;  /* 0x00000004160e8981 */ /* 0x000f26000c2e1900 */
[C---:B-----5:R-:W-:Y:S01]  /*0280*/  IMAD.WIDE R4, R7.reuse, 0x4, R8 ;  /* 0x0000000407047825 */ /* 0x060fe200078e0208 */
[----:B------:R-:W3:Y:S03]  /*0290*/  @!P0 LDG.E.64 R2, desc[UR4][R20.64] ;  /* 0x0000000414028981 */ /* 0x000ee6000c1e1b00 */
[----:B0-----:R-:W-:-:S04]  /*02a0*/  IMAD.WIDE R6, R7, 0x4, R10 ;  /* 0x0000000407067825 */ /* 0x001fc800078e020a */
[----:B------:R-:W-:-:S04]  /*02b0*/  IMAD.WIDE R8, R17, 0x4, R8 ;  /* 0x0000000411087825 */ /* 0x000fc800078e0208 */
[----:B------:R-:W-:Y:S01]  /*02c0*/  IMAD.WIDE R24, R17, 0x4, R10 ;  /* 0x0000000411187825 */ /* 0x000fe200078e020a */
[----:B------:R-:W-:Y:S02]  /*02d0*/  CS2R R16, SRZ ;  /* 0x0000000000107805 */ /* 0x000fe4000001ff00 */
[----:B------:R-:W-:-:S04]  /*02e0*/  CS2R R10, SRZ ;  /* 0x00000000000a7805 */ /* 0x000fc8000001ff00 */
[----:B------:R0:W5:Y:S04]  /*02f0*/  @!P0 LDG.E.EL R16, desc[UR4][R4.64] ;  /* 0x0000000404108981 */ /* 0x000168000c2e1900 */
[----:B------:R-:W3:Y:S04]  /*0300*/  @!P0 LDG.E.EL R17, desc[UR4][R8.64] ;  /* 0x0000000408118981 */ /* 0x000ee8000c2e1900 */
[----:B------:R1:W5:Y:S01]  /*0310*/  @!P0 LDG.E.EL R11, desc[UR4][R6.64] ;  /* 0x00000004060b8981 */ /* 0x000362000c2e1900 */
[----:B0-----:R-:W0:Y:S03]  /*0320*/  LDC.64 R4, c[0x0][0x238] ;  /* 0x00008e00ff047b82 */ /* 0x001e260000000a00 */
[----:B------:R-:W3:Y:S01]  /*0330*/  @!P0 LDG.E.EL R10, desc[UR4][R24.64] ;  /* 0x00000004180a8981 */ /* 0x000ee2000c2e1900 */
[----:B-1----:R-:W-:-:S02]  /*0340*/  IMAD.MOV.U32 R6, RZ, RZ, 0x3e800000 ;  /* 0x3e800000ff067424 */ /* 0x002fc400078e00ff */
[----:B0-----:R-:W-:-:S04]  /*0350*/  IMAD.WIDE R4, R0, 0x4, R4 ;  /* 0x0000000400047825 */ /* 0x001fc800078e0204 */
[----:B--2---:R-:W-:Y:S01]  /*0360*/  FADD R12, R12, 9.9999997473787516356e-06 ;  /* 0x3727c5ac0c0c7421 */ /* 0x004fe20000000000 */
[----:B------:R-:W-:-:S03]  /*0370*/  FADD R15, R15, 9.9999997473787516356e-06 ;  /* 0x3727c5ac0f0f7421 */ /* 0x000fc60000000000 */
[----:B------:R-:W0:Y:S08]  /*0380*/  MUFU.SQRT R18, R12 ;  /* 0x0000000c00127308 */ /* 0x000e300000002000 */
[----:B------:R-:W1:Y:S01]  /*0390*/  MUFU.SQRT R19, R15 ;  /* 0x0000000f00137308 */ /* 0x000e620000002000 */
[C---:B0-----:R-:W-:Y:S02]  /*03a0*/  FSETP.GT.AND P1, PT, R18.reuse, 8.50705917302346158658e+37, PT ;  /* 0x7e8000001200780b */ /* 0x041fe40003f24000 */
[----:B------:R-:W-:-:S02]  /*03b0*/  FSETP.GEU.AND P3, PT, R18, 1.175494350822287508e-38, PT ;  /* 0x008000001200780b */ /* 0x000fc40003f6e000 */
[C---:B-1----:R-:W-:Y:S02]  /*03c0*/  FSETP.GT.AND P2, PT, R19.reuse, 8.50705917302346158658e+37, PT ;  /* 0x7e8000001300780b */ /* 0x042fe40003f44000 */
[----:B------:R-:W-:-:S07]  /*03d0*/  FSETP.GEU.AND P4, PT, R19, 1.175494350822287508e-38, PT ;  /* 0x008000001300780b */ /* 0x000fce0003f8e000 */
[----:B------:R-:W-:-:S04]  /*03e0*/  @P1 FMUL R18, R18, 0.25 ;  /* 0x3e80000012121820 */ /* 0x000fc80000400000 */
[----:B------:R-:W-:Y:S01]  /*03f0*/  @!P3 FMUL R18, R18, 16777216 ;  /* 0x4b8000001212b820 */ /* 0x000fe20000400000 */
[----:B------:R-:W-:-:S04]  /*0400*/  @P2 FMUL R19, R19, 0.25 ;  /* 0x3e80000013132820 */ /* 0x000fc80000400000 */
[----:B------:R-:W-:Y:S01]  /*0410*/  @!P4 FMUL R19, R19, 16777216 ;  /* 0x4b8000001313c820 */ /* 0x000fe20000400000 */
[----:B------:R-:W0:Y:S01]  /*0420*/  MUFU.RCP R18, R18 ;  /* 0x0000001200127308 */ /* 0x000e220000001000 */
[----:B------:R-:W-:-:S07]  /*0430*/  FSEL R7, R6, 1, P1 ;  /* 0x3f80000006077808 */ /* 0x000fce0000800000 */
[----:B------:R-:W1:Y:S01]  /*0440*/  MUFU.RCP R19, R19 ;  /* 0x0000001300137308 */ /* 0x000e620000001000 */
[----:B------:R-:W-:Y:S01]  /*0450*/  FSEL R6, R6, 1, P2 ;  /* 0x3f80000006067808 */ /* 0x000fe20001000000 */
[----:B------:R-:W-:-:S04]  /*0460*/  @!P3 FMUL R7, R7, 16777216 ;  /* 0x4b8000000707b820 */ /* 0x000fc80000400000 */
[----:B------:R-:W-:Y:S01]  /*0470*/  @!P4 FMUL R6, R6, 16777216 ;  /* 0x4b8000000606c820 */ /* 0x000fe20000400000 */
[----:B---3--:R-:W-:Y:S01]  /*0480*/  FADD R2, -R13, R2 ;  /* 0x000000020d027221 */ /* 0x008fe20000000100 */
[----:B----4-:R-:W-:Y:S01]  /*0490*/  FADD R3, -R14, R3 ;  /* 0x000000030e037221 */ /* 0x010fe20000000100 */
[----:B0-----:R-:W-:Y:S01]  /*04a0*/  FMUL R7, R18, R7 ;  /* 0x0000000712077220 */ /* 0x001fe20000400000 */
[----:B-1----:R-:W-:-:S03]  /*04b0*/  FMUL R6, R19, R6 ;  /* 0x0000000613067220 */ /* 0x002fc60000400000 */
[----:B------:R-:W-:Y:S01]  /*04c0*/  FMUL R2, R2, R7 ;  /* 0x0000000702027220 */ /* 0x000fe20000400000 */
[----:B------:R-:W-:-:S03]  /*04d0*/  FMUL R3, R3, R6 ;  /* 0x0000000603037220 */ /* 0x000fc60000400000 */
[----:B-----5:R-:W-:Y:S01]  /*04e0*/  FFMA R2, R2, R16, R11 ;  /* 0x0000001002027223 */ /* 0x020fe2000000000b */
[----:B------:R-:W-:-:S04]  /*04f0*/  FFMA R3, R3, R17, R10 ;  /* 0x0000001103037223 */ /* 0x000fc8000000000a */
[C---:B------:R-:W-:Y:S02]  /*0500*/  FSETP.GEU.AND P1, PT, R2.reuse, RZ, PT ;  /* 0x000000ff0200720b */ /* 0x040fe40003f2e000 */
[C---:B------:R-:W-:Y:S02]  /*0510*/  FSETP.GEU.AND P2, PT, R3.reuse, RZ, PT ;  /* 0x000000ff0300720b */ /* 0x040fe40003f4e000 */
[----:B------:R-:W-:Y:S02]  /*0520*/  FSEL R2, R2, RZ, P1 ;  /* 0x000000ff02027208 */ /* 0x000fe40000800000 */
[----:B------:R-:W-:Y:S01]  /*0530*/  FSEL R3, R3, RZ, P2 ;  /* 0x000000ff03037208 */ /* 0x000fe20001000000 */
[----:B------:R-:W-:Y:S08]  /*0540*/  @P0 EXIT ;  /* 0x000000000000094d */ /* 0x000ff00003800000 */
[----:B------:R-:W-:Y:S01]  /*0550*/  STG.E.64 desc[UR4][R4.64], R2 ;  /* 0x0000000204007986 */ /* 0x000fe2000c101b04 */
[----:B------:R-:W-:Y:S05]  /*0560*/  EXIT ;  /* 0x000000000000794d */ /* 0x000fea0003800000 */
.L_x_0:
[----:B------:R-:W-:-:S00]  /*0570*/  BRA `(.L_x_0) ;  /* 0xfffffffc00fc7947 */ /* 0x000fc0000383ffff */
[----:B------:R-:W-:-:S00]  /*0580*/  NOP ;  /* 0x0000000000007918 */ /* 0x000fc00000000000 */
[----:B------:R-:W-:-:S00]  /*0590*/  NOP ;  /* 0x0000000000007918 */ /* 0x000fc00000000000 */
[----:B------:R-:W-:-:S00]  /*05a0*/  NOP ;  /* 0x0000000000007918 */ /* 0x000fc00000000000 */
[----:B------:R-:W-:-:S00]  /*05b0*/  NOP ;  /* 0x0000000000007918 */ /* 0x000fc00000000000 */
[----:B------:R-:W-:-:S00]  /*05c0*/  NOP ;  /* 0x0000000000007918 */ /* 0x000fc00000000000 */
[----:B------:R-:W-:-:S00]  /*05d0*/  NOP ;  /* 0x0000000000007918 */ /* 0x000fc00000000000 */
[----:B------:R-:W-:-:S00]  /*05e0*/  NOP ;  /* 0x0000000000007918 */ /* 0x000fc00000000000 */
[----:B------:R-:W-:-:S00]  /*05f0*/  NOP ;  /* 0x0000000000007918 */ /* 0x000fc00000000000 */
.L_x_1:


//--------------------- .nv.global.init           --------------------------
	.section	.nv.global.init,"aw",@progbits
.nv.global.init:
	.type		_$_str,@object
	.size		_$_str,(_$_str_$_2 - _$_str)
_$_str:
        /*0000*/ 	.byte	0x5f, 0x5f, 0x43, 0x55, 0x44, 0x41, 0x5f, 0x46, 0x54, 0x5a, 0x00
	.type		_$_str_$_2,@object
	.size		_$_str_$_2,(.L_1 - _$_str_$_2)
_$_str_$_2:
        /*000b*/ 	.byte	0x5f, 0x5f, 0x43, 0x55, 0x44, 0x41, 0x5f, 0x50, 0x52, 0x45, 0x43, 0x5f, 0x53, 0x51, 0x52, 0x54
        /*001b*/ 	.byte	0x00
.L_1:


//--------------------- .nv.constant0.triton_poi_fused__native_batch_norm_legit_no_training_relu_21 --------------------------
	.section	.nv.constant0.triton_poi_fused__native_batch_norm_legit_no_training_relu_21,"a",@progbits
	.sectionflags	@""
	.align	4
.nv.constant0.triton_poi_fused__native_batch_norm_legit_no_training_relu_21:
	.zero		580
